	.headerflags	@"EF_CUDA_TEXMODE_UNIFIED EF_CUDA_64BIT_ADDRESS EF_CUDA_ACCELERATORS EF_CUDA_SM90 EF_CUDA_VIRTUAL_SM(EF_CUDA_SM90)"
	.elftype	@"ET_EXEC"


//--------------------- .nv.info                  --------------------------
	.section	.nv.info,"",@"SHT_CUDA_INFO"
	.align	4


	//----- nvinfo : EIATTR_REGCOUNT
	.align		4
        /*0000*/ 	.byte	0x04, 0x2f
        /*0002*/ 	.short	(.L_3 - .L_2)
	.align		4
.L_2:
        /*0004*/ 	.word	index@(triton_poi_fused__native_batch_norm_legit_no_training_leaky_relu_0)
        /*0008*/ 	.word	0x00000016


	//----- nvinfo : EIATTR_MIN_STACK_SIZE
	.align		4
.L_3:
        /*000c*/ 	.byte	0x04, 0x12
        /*000e*/ 	.short	(.L_5 - .L_4)
	.align		4
.L_4:
        /*0010*/ 	.word	index@(triton_poi_fused__native_batch_norm_legit_no_training_leaky_relu_0)
        /*0014*/ 	.word	0x00000000


	//----- nvinfo : EIATTR_FRAME_SIZE
	.align		4
.L_5:
        /*0018*/ 	.byte	0x04, 0x11
        /*001a*/ 	.short	(.L_7 - .L_6)
	.align		4
.L_6:
        /*001c*/ 	.word	index@(triton_poi_fused__native_batch_norm_legit_no_training_leaky_relu_0)
        /*0020*/ 	.word	0x00000000


	//----- nvinfo : EIATTR_MIN_STACK_SIZE
	.align		4
.L_7:
        /*0024*/ 	.byte	0x04, 0x12
        /*0026*/ 	.short	(.L_9 - .L_8)
	.align		4
.L_8:
        /*0028*/ 	.word	index@(triton_poi_fused__native_batch_norm_legit_no_training_leaky_relu_0)
        /*002c*/ 	.word	0x00000000
.L_9:


//--------------------- .nv.info.triton_poi_fused__native_batch_norm_legit_no_training_leaky_relu_0 --------------------------
	.section	.nv.info.triton_poi_fused__native_batch_norm_legit_no_training_leaky_relu_0,"",@"SHT_CUDA_INFO"
	.sectionflags	@""
	.align	4


	//----- nvinfo : EIATTR_CUDA_API_VERSION
	.align		4
        /*0000*/ 	.byte	0x04, 0x37
        /*0002*/ 	.short	(.L_11 - .L_10)
.L_10:
        /*0004*/ 	.word	0x0000007c


	//----- nvinfo : EIATTR_KPARAM_INFO
	.align		4
.L_11:
        /*0008*/ 	.byte	0x04, 0x17
        /*000a*/ 	.short	(.L_13 - .L_12)
.L_12:
        /*000c*/ 	.word	0x00000000
        /*0010*/ 	.short	0x0006
        /*0012*/ 	.short	0x0030
        /*0014*/ 	.byte	0x00, 0xf0, 0x11, 0x00


	//----- nvinfo : EIATTR_KPARAM_INFO
	.align		4
.L_13:
        /*0018*/ 	.byte	0x04, 0x17
        /*001a*/ 	.short	(.L_15 - .L_14)
.L_14:
        /*001c*/ 	.word	0x00000000
        /*0020*/ 	.short	0x0005
        /*0022*/ 	.short	0x0028
        /*0024*/ 	.byte	0x00, 0xf4, 0x21, 0x00


	//----- nvinfo : EIATTR_KPARAM_INFO
	.align		4
.L_15:
        /*0028*/ 	.byte	0x04, 0x17
        /*002a*/ 	.short	(.L_17 - .L_16)
.L_16:
        /*002c*/ 	.word	0x00000000
        /*0030*/ 	.short	0x0004
        /*0032*/ 	.short	0x0020
        /*0034*/ 	.byte	0x00, 0xf4, 0x21, 0x00


	//----- nvinfo : EIATTR_KPARAM_INFO
	.align		4
.L_17:
        /*0038*/ 	.byte	0x04, 0x17
        /*003a*/ 	.short	(.L_19 - .L_18)
.L_18:
        /*003c*/ 	.word	0x00000000
        /*0040*/ 	.short	0x0003
        /*0042*/ 	.short	0x0018
        /*0044*/ 	.byte	0x00, 0xf4, 0x21, 0x00


	//----- nvinfo : EIATTR_KPARAM_INFO
	.align		4
.L_19:
        /*0048*/ 	.byte	0x04, 0x17
        /*004a*/ 	.short	(.L_21 - .L_20)
.L_20:
        /*004c*/ 	.word	0x00000000
        /*0050*/ 	.short	0x0002
        /*0052*/ 	.short	0x0010
        /*0054*/ 	.byte	0x00, 0xf4, 0x21, 0x00


	//----- nvinfo : EIATTR_KPARAM_INFO
	.align		4
.L_21:
        /*0058*/ 	.byte	0x04, 0x17
        /*005a*/ 	.short	(.L_23 - .L_22)
.L_22:
        /*005c*/ 	.word	0x00000000
        /*0060*/ 	.short	0x0001
        /*0062*/ 	.short	0x0008
        /*0064*/ 	.byte	0x00, 0xf4, 0x21, 0x00


	//----- nvinfo : EIATTR_KPARAM_INFO
	.align		4
.L_23:
        /*0068*/ 	.byte	0x04, 0x17
        /*006a*/ 	.short	(.L_25 - .L_24)
.L_24:
        /*006c*/ 	.word	0x00000000
        /*0070*/ 	.short	0x0000
        /*0072*/ 	.short	0x0000
        /*0074*/ 	.byte	0x00, 0xf4, 0x21, 0x00


	//----- nvinfo : EIATTR_SPARSE_MMA_MASK
	.align		4
.L_25:
        /*0078*/ 	.byte	0x03, 0x50
        /*007a*/ 	.short	0x0000


	//----- nvinfo : EIATTR_MAXREG_COUNT
	.align		4
        /*007c*/ 	.byte	0x03, 0x1b
        /*007e*/ 	.short	0x00ff


	//----- nvinfo : EIATTR_EXIT_INSTR_OFFSETS
	.align		4
        /*0080*/ 	.byte	0x04, 0x1c
        /*0082*/ 	.short	(.L_27 - .L_26)


	//   ....[0]....
.L_26:
        /*0084*/ 	.word	0x00000480


	//   ....[1]....
        /*0088*/ 	.word	0x000004a0


	//----- nvinfo : EIATTR_REQNTID
	.align		4
.L_27:
        /*008c*/ 	.byte	0x04, 0x10
        /*008e*/ 	.short	(.L_29 - .L_28)
.L_28:
        /*0090*/ 	.word	0x00000080
        /*0094*/ 	.word	0x00000001
        /*0098*/ 	.word	0x00000001


	//----- nvinfo : EIATTR_CBANK_PARAM_SIZE
	.align		4
.L_29:
        /*009c*/ 	.byte	0x03, 0x19
        /*009e*/ 	.short	0x0034


	//----- nvinfo : EIATTR_PARAM_CBANK
	.align		4
        /*00a0*/ 	.byte	0x04, 0x0a
        /*00a2*/ 	.short	(.L_31 - .L_30)
	.align		4
.L_30:
        /*00a4*/ 	.word	index@(.nv.constant0.triton_poi_fused__native_batch_norm_legit_no_training_leaky_relu_0)
        /*00a8*/ 	.short	0x0210
        /*00aa*/ 	.short	0x0034


	//----- nvinfo : EIATTR_SW_WAR
	.align		4
.L_31:
        /*00ac*/ 	.byte	0x04, 0x36
        /*00ae*/ 	.short	(.L_33 - .L_32)
.L_32:
        /*00b0*/ 	.word	0x00000008
.L_33:


//--------------------- .nv.callgraph             --------------------------
	.section	.nv.callgraph,"",@"SHT_CUDA_CALLGRAPH"
	.align	4
	.sectionentsize	8
	.align		4
        /*0000*/ 	.word	0x00000000
	.align		4
        /*0004*/ 	.word	0xffffffff
	.align		4
        /*0008*/ 	.word	0x00000000
	.align		4
        /*000c*/ 	.word	0xfffffffe
	.align		4
        /*0010*/ 	.word	0x00000000
	.align		4
        /*0014*/ 	.word	0xfffffffd
	.align		4
        /*0018*/ 	.word	0x00000000
	.align		4
        /*001c*/ 	.word	0xfffffffc


//--------------------- .nv.constant4             --------------------------
	.section	.nv.constant4,"a",@progbits
	.align	8
	.align		8
.nv.constant4:
        /*0000*/ 	.dword	_$_str
	.align		8
        /*0008*/ 	.dword	_$_str_$_2


//--------------------- .text.triton_poi_fused__native_batch_norm_legit_no_training_leaky_relu_0 --------------------------
	.section	.text.triton_poi_fused__native_batch_norm_legit_no_training_leaky_relu_0,"ax",@progbits
	.align	128
        .global         triton_poi_fused__native_batch_norm_legit_no_training_leaky_relu_0
        .type           triton_poi_fused__native_batch_norm_legit_no_training_leaky_relu_0,@function
        .size           triton_poi_fused__native_batch_norm_legit_no_training_leaky_relu_0,(.L_x_1 - triton_poi_fused__native_batch_norm_legit_no_training_leaky_relu_0)
        .other          triton_poi_fused__native_batch_norm_legit_no_training_leaky_relu_0,@"STO_CUDA_ENTRY STV_DEFAULT"
triton_poi_fused__native_batch_norm_legit_no_training_leaky_relu_0:
.text.triton_poi_fused__native_batch_norm_legit_no_training_leaky_relu_0:
[----:B------:R-:W0:Y:S01]  /*0000*/  LDC R1, c[0x0][0x28] ;  /* 0x00000a00ff017b82 */ /* 0x000e220000000800 */
[----:B------:R-:W1:Y:S07]  /*0010*/  S2R R0, SR_TID.X ;  /* 0x0000000000007919 */ /* 0x000e6e0000002100 */
[----:B------:R-:W2:Y:S01]  /*0020*/  LDC.64 R8, c[0x0][0x228] ;  /* 0x00008a00ff087b82 */ /* 0x000ea20000000a00 */
[----:B------:R-:W-:Y:S01]  /*0030*/  ULDC.64 UR4, c[0x0][0x208] ;  /* 0x0000820000047ab9 */ /* 0x000fe20000000a00 */
[----:B------:R-:W3:Y:S06]  /*0040*/  S2R R5, SR_CTAID.X ;  /* 0x0000000000057919 */ /* 0x000eec0000002500 */
[----:B------:R-:W4:Y:S08]  /*0050*/  LDC.64 R12, c[0x0][0x218] ;  /* 0x00008600ff0c7b82 */ /* 0x000f300000000a00 */
[----:B------:R-:W5:Y:S08]  /*0060*/  LDC.64 R14, c[0x0][0x220] ;  /* 0x00008800ff0e7b82 */ /* 0x000f700000000a00 */
[----:B------:R-:W4:Y:S01]  /*0070*/  LDC.64 R16, c[0x0][0x230] ;  /* 0x00008c00ff107b82 */ /* 0x000f220000000a00 */
[----:B-1----:R-:W-:-:S07]  /*0080*/  SHF.L.U32 R0, R0, 0x1, RZ ;  /* 0x0000000100007819 */ /* 0x002fce00000006ff */
[----:B------:R-:W1:Y:S01]  /*0090*/  LDC.64 R18, c[0x0][0x238] ;  /* 0x00008e00ff127b82 */ /* 0x000e620000000a00 */
[----:B---3--:R-:W-:Y:S02]  /*00a0*/  SHF.R.S32.HI R3, RZ, 0x17, R5 ;  /* 0x00000017ff037819 */ /* 0x008fe40000011405 */
[----:B------:R-:W-:Y:S02]  /*00b0*/  LOP3.LUT R0, R0, 0xfe, RZ, 0xc0, !PT ;  /* 0x000000fe00007812 */ /* 0x000fe400078ec0ff */
[----:B------:R-:W-:Y:S02]  /*00c0*/  SGXT R3, R3, 0x1 ;  /* 0x000000010303781a */ /* 0x000fe40000000200 */
[----:B------:R-:W-:Y:S02]  /*00d0*/  LEA R0, R5, R0, 0x8 ;  /* 0x0000000005007211 */ /* 0x000fe400078e40ff */
[----:B------:R-:W-:Y:S02]  /*00e0*/  CS2R R4, SRZ ;  /* 0x0000000000047805 */ /* 0x000fe4000001ff00 */
[----:B------:R-:W-:-:S02]  /*00f0*/  LEA.HI R3, R3, R0, RZ, 0x4 ;  /* 0x0000000003037211 */ /* 0x000fc400078f20ff */
[----:B------:R-:W-:Y:S02]  /*0100*/  ISETP.GE.AND P0, PT, R0, 0x200, PT ;  /* 0x000002000000780c */ /* 0x000fe40003f06270 */
[----:B------:R-:W-:-:S04]  /*0110*/  SHF.R.S32.HI R3, RZ, 0x4, R3 ;  /* 0x00000004ff037819 */ /* 0x000fc80000011403 */
[----:B------:R-:W-:-:S04]  /*0120*/  LEA.HI R2, R3, R3, RZ, 0x3 ;  /* 0x0000000303027211 */ /* 0x000fc800078f18ff */
[----:B------:R-:W-:-:S04]  /*0130*/  LOP3.LUT R2, R2, 0xfffffff8, RZ, 0xc0, !PT ;  /* 0xfffffff802027812 */ /* 0x000fc800078ec0ff */
[----:B------:R-:W-:-:S05]  /*0140*/  IADD3 R11, R3, -R2, RZ ;  /* 0x80000002030b7210 */ /* 0x000fca0007ffe0ff */
[----:B--2---:R-:W-:-:S05]  /*0150*/  IMAD.WIDE R8, R11, 0x4, R8 ;  /* 0x000000040b087825 */ /* 0x004fca00078e0208 */
[----:B------:R-:W2:Y:S04]  /*0160*/  @!P0 LDG.E.EL R4, desc[UR4][R8.64] ;  /* 0x0000000408048981 */ /* 0x000ea8000c2e1900 */
[----:B------:R3:W2:Y:S01]  /*0170*/  @!P0 LDG.E.EL R5, desc[UR4][R8.64] ;  /* 0x0000000408058981 */ /* 0x0006a2000c2e1900 */
[----:B------:R-:W-:Y:S02]  /*0180*/  CS2R R6, SRZ ;  /* 0x0000000000067805 */ /* 0x000fe4000001ff00 */
[----:B------:R-:W-:Y:S01]  /*0190*/  CS2R R2, SRZ ;  /* 0x0000000000027805 */ /* 0x000fe2000001ff00 */
[----:B----4-:R-:W-:-:S04]  /*01a0*/  IMAD.WIDE R12, R0, 0x4, R12 ;  /* 0x00000004000c7825 */ /* 0x010fc800078e020c */
[C---:B-----5:R-:W-:Y:S01]  /*01b0*/  IMAD.WIDE R14, R11.reuse, 0x4, R14 ;  /* 0x000000040b0e7825 */ /* 0x060fe200078e020e */
[----:B------:R-:W4:Y:S01]  /*01c0*/  @!P0 LDG.E.64 R2, desc[UR4][R12.64] ;  /* 0x000000040c028981 */ /* 0x000f22000c1e1b00 */
[----:B---3--:R-:W-:Y:S02]  /*01d0*/  CS2R R8, SRZ ;  /* 0x0000000000087805 */ /* 0x008fe4000001ff00 */
[C---:B0-----:R-:W-:Y:S01]  /*01e0*/  IMAD.WIDE R16, R11.reuse, 0x4, R16 ;  /* 0x000000040b107825 */ /* 0x041fe200078e0210 */
[----:B------:R-:W4:Y:S03]  /*01f0*/  @!P0 LDG.E.EL R7, desc[UR4][R14.64] ;  /* 0x000000040e078981 */ /* 0x000f26000c2e1900 */
[----:B-1----:R-:W-:Y:S01]  /*0200*/  IMAD.WIDE R18, R11, 0x4, R18 ;  /* 0x000000040b127825 */ /* 0x002fe200078e0212 */
[----:B------:R0:W3:Y:S01]  /*0210*/  @!P0 LDG.E.EL R6, desc[UR4][R14.64] ;  /* 0x000000040e068981 */ /* 0x0000e2000c2e1900 */
[----:B------:R-:W-:-:S03]  /*0220*/  CS2R R10, SRZ ;  /* 0x00000000000a7805 */ /* 0x000fc6000001ff00 */
[----:B------:R-:W5:Y:S04]  /*0230*/  @!P0 LDG.E.EL R9, desc[UR4][R18.64] ;  /* 0x0000000412098981 */ /* 0x000f68000c2e1900 */
[----:B------:R-:W5:Y:S04]  /*0240*/  @!P0 LDG.E.EL R10, desc[UR4][R16.64] ;  /* 0x00000004100a8981 */ /* 0x000f68000c2e1900 */
[----:B------:R-:W3:Y:S04]  /*0250*/  @!P0 LDG.E.EL R11, desc[UR4][R16.64] ;  /* 0x00000004100b8981 */ /* 0x000ee8000c2e1900 */
[----:B------:R-:W3:Y:S01]  /*0260*/  @!P0 LDG.E.EL R8, desc[UR4][R18.64] ;  /* 0x0000000412088981 */ /* 0x000ee2000c2e1900 */
[----:B0-----:R-:W-:Y:S01]  /*0270*/  HFMA2.MMA R14, -RZ, RZ, 1.625, 0 ;  /* 0x3e800000ff0e7435 */ /* 0x001fe200000001ff */
[----:B--2---:R-:W-:Y:S01]  /*0280*/  FADD R4, R4, 9.9999997473787516356e-06 ;  /* 0x3727c5ac04047421 */ /* 0x004fe20000000000 */
[----:B------:R-:W-:-:S03]  /*0290*/  FADD R5, R5, 9.9999997473787516356e-06 ;  /* 0x3727c5ac05057421 */ /* 0x000fc60000000000 */
[----:B------:R-:W0:Y:S08]  /*02a0*/  MUFU.SQRT R12, R4 ;  /* 0x00000004000c7308 */ /* 0x000e300000002000 */
[----:B------:R-:W1:Y:S01]  /*02b0*/  MUFU.SQRT R13, R5 ;  /* 0x00000005000d7308 */ /* 0x000e620000002000 */
[C---:B0-----:R-:W-:Y:S02]  /*02c0*/  FSETP.GT.AND P1, PT, R12.reuse, 8.50705917302346158658e+37, PT ;  /* 0x7e8000000c00780b */ /* 0x041fe40003f24000 */
[----:B------:R-:W-:-:S02]  /*02d0*/  FSETP.GEU.AND P3, PT, R12, 1.175494350822287508e-38, PT ;  /* 0x008000000c00780b */ /* 0x000fc40003f6e000 */
[C---:B-1----:R-:W-:Y:S02]  /*02e0*/  FSETP.GT.AND P2, PT, R13.reuse, 8.50705917302346158658e+37, PT ;  /* 0x7e8000000d00780b */ /* 0x042fe40003f44000 */
[----:B------:R-:W-:-:S07]  /*02f0*/  FSETP.GEU.AND P4, PT, R13, 1.175494350822287508e-38, PT ;  /* 0x008000000d00780b */ /* 0x000fce0003f8e000 */
[----:B------:R-:W-:-:S04]  /*0300*/  @P1 FMUL R12, R12, 0.25 ;  /* 0x3e8000000c0c1820 */ /* 0x000fc80000400000 */
[----:B------:R-:W-:Y:S01]  /*0310*/  @!P3 FMUL R12, R12, 16777216 ;  /* 0x4b8000000c0cb820 */ /* 0x000fe20000400000 */
[----:B------:R-:W-:-:S04]  /*0320*/  @P2 FMUL R13, R13, 0.25 ;  /* 0x3e8000000d0d2820 */ /* 0x000fc80000400000 */
[----:B------:R-:W-:Y:S01]  /*0330*/  @!P4 FMUL R13, R13, 16777216 ;  /* 0x4b8000000d0dc820 */ /* 0x000fe20000400000 */
[----:B------:R-:W0:Y:S01]  /*0340*/  MUFU.RCP R12, R12 ;  /* 0x0000000c000c7308 */ /* 0x000e220000001000 */
[----:B------:R-:W-:-:S07]  /*0350*/  FSEL R5, R14, 1, P1 ;  /* 0x3f8000000e057808 */ /* 0x000fce0000800000 */
[----:B------:R-:W1:Y:S01]  /*0360*/  MUFU.RCP R13, R13 ;  /* 0x0000000d000d7308 */ /* 0x000e620000001000 */
[----:B------:R-:W-:Y:S01]  /*0370*/  FSEL R14, R14, 1, P2 ;  /* 0x3f8000000e0e7808 */ /* 0x000fe20001000000 */
[----:B------:R-:W-:-:S04]  /*0380*/  @!P3 FMUL R5, R5, 16777216 ;  /* 0x4b8000000505b820 */ /* 0x000fc80000400000 */
[----:B------:R-:W-:Y:S01]  /*0390*/  @!P4 FMUL R14, R14, 16777216 ;  /* 0x4b8000000e0ec820 */ /* 0x000fe20000400000 */
[----:B0-----:R-:W-:Y:S01]  /*03a0*/  FMUL R4, R12, R5 ;  /* 0x000000050c047220 */ /* 0x001fe20000400000 */
[----:B----4-:R-:W-:Y:S01]  /*03b0*/  FADD R7, -R7, R2 ;  /* 0x0000000207077221 */ /* 0x010fe20000000100 */
[----:B---3--:R-:W-:Y:S02]  /*03c0*/  FADD R6, -R6, R3 ;  /* 0x0000000306067221 */ /* 0x008fe40000000100 */
[----:B------:R-:W0:Y:S01]  /*03d0*/  LDC.64 R2, c[0x0][0x210] ;  /* 0x00008400ff027b82 */ /* 0x000e220000000a00 */
[----:B-1----:R-:W-:Y:S01]  /*03e0*/  FMUL R5, R13, R14 ;  /* 0x0000000e0d057220 */ /* 0x002fe20000400000 */
[----:B------:R-:W-:-:S03]  /*03f0*/  FMUL R4, R7, R4 ;  /* 0x0000000407047220 */ /* 0x000fc60000400000 */
[----:B------:R-:W-:Y:S01]  /*0400*/  FMUL R5, R6, R5 ;  /* 0x0000000506057220 */ /* 0x000fe20000400000 */
[----:B-----5:R-:W-:-:S03]  /*0410*/  FFMA R4, R4, R10, R9 ;  /* 0x0000000a04047223 */ /* 0x020fc60000000009 */
[----:B------:R-:W-:Y:S02]  /*0420*/  FFMA R5, R5, R11, R8 ;  /* 0x0000000b05057223 */ /* 0x000fe40000000008 */
[----:B------:R-:W-:-:S03]  /*0430*/  FSETP.GT.AND P1, PT, R4, RZ, PT ;  /* 0x000000ff0400720b */ /* 0x000fc60003f24000 */
[----:B------:R-:W-:Y:S01]  /*0440*/  FSETP.GT.AND P2, PT, R5, RZ, PT ;  /* 0x000000ff0500720b */ /* 0x000fe20003f44000 */
[----:B0-----:R-:W-:-:S09]  /*0450*/  IMAD.WIDE R2, R0, 0x4, R2 ;  /* 0x0000000400027825 */ /* 0x001fd200078e0202 */
[----:B------:R-:W-:-:S03]  /*0460*/  @!P1 FMUL R4, R4, 0.10000000149011611938 ;  /* 0x3dcccccd04049820 */ /* 0x000fc60000400000 */
[----:B------:R-:W-:Y:S01]  /*0470*/  @!P2 FMUL R5, R5, 0.10000000149011611938 ;  /* 0x3dcccccd0505a820 */ /* 0x000fe20000400000 */
[----:B------:R-:W-:Y:S06]  /*0480*/  @P0 EXIT ;  /* 0x000000000000094d */ /* 0x000fec0003800000 */
[----:B------:R-:W-:Y:S01]  /*0490*/  STG.E.64 desc[UR4][R2.64], R4 ;  /* 0x0000000402007986 */ /* 0x000fe2000c101b04 */
[----:B------:R-:W-:Y:S05]  /*04a0*/  EXIT ;  /* 0x000000000000794d */ /* 0x000fea0003800000 */
.L_x_0:
[----:B------:R-:W-:-:S00]  /*04b0*/  BRA `(.L_x_0) ;  /* 0xfffffffc00fc7947 */ /* 0x000fc0000383ffff */
[----:B------:R-:W-:-:S00]  /*04c0*/  NOP ;  /* 0x0000000000007918 */ /* 0x000fc00000000000 */
        /* <DEDUP_REMOVED lines=11> */
.L_x_1:


//--------------------- .nv.global.init           --------------------------
	.section	.nv.global.init,"aw",@progbits
.nv.global.init:
	.type		_$_str,@object
	.size		_$_str,(_$_str_$_2 - _$_str)
_$_str:
        /*0000*/ 	.byte	0x5f, 0x5f, 0x43, 0x55, 0x44, 0x41, 0x5f, 0x46, 0x54, 0x5a, 0x00
	.type		_$_str_$_2,@object
	.size		_$_str_$_2,(.L_1 - _$_str_$_2)
_$_str_$_2:
        /*000b*/ 	.byte	0x5f, 0x5f, 0x43, 0x55, 0x44, 0x41, 0x5f, 0x50, 0x52, 0x45, 0x43, 0x5f, 0x53, 0x51, 0x52, 0x54
        /*001b*/ 	.byte	0x00
.L_1:


//--------------------- .nv.constant0.triton_poi_fused__native_batch_norm_legit_no_training_leaky_relu_0 --------------------------
	.section	.nv.constant0.triton_poi_fused__native_batch_norm_legit_no_training_leaky_relu_0,"a",@progbits
	.sectionflags	@""
	.align	4
.nv.constant0.triton_poi_fused__native_batch_norm_legit_no_training_leaky_relu_0:
	.zero		580
